//
// Generated by NVIDIA NVVM Compiler
//
// Compiler Build ID: CL-36424714
// Cuda compilation tools, release 13.0, V13.0.88
// Based on NVVM 20.0.0
//

.version 9.0
.target sm_100
.address_size 64

	// .globl	_Z4squrPfS_

.visible .entry _Z4squrPfS_(
	.param .u64 .ptr .align 1 _Z4squrPfS__param_0,
	.param .u64 .ptr .align 1 _Z4squrPfS__param_1
)
{
	.reg .b32 	%r<2>;
	.reg .b32 	%f<3>;
	.reg .b64 	%rd<8>;

	ld.param.u64 	%rd1, [_Z4squrPfS__param_0];
	ld.param.u64 	%rd2, [_Z4squrPfS__param_1];
	cvta.to.global.u64 	%rd3, %rd1;
	cvta.to.global.u64 	%rd4, %rd2;
	mov.u32 	%r1, %tid.x;
	mul.wide.u32 	%rd5, %r1, 4;
	add.s64 	%rd6, %rd4, %rd5;
	ld.global.f32 	%f1, [%rd6];
	mul.f32 	%f2, %f1, %f1;
	add.s64 	%rd7, %rd3, %rd5;
	st.global.f32 	[%rd7], %f2;
	ret;

}


// ===== COMPILED SASS (sm_100) =====

	.target	sm_100

	.elftype	@"ET_EXEC"


//--------------------- .note.nv.tkinfo           --------------------------
	.section	.note.nv.tkinfo,"",@"SHT_NOTE"
	.sectionflags	@"SHF_NOTE_NV_TKINFO"
	.tkinfo
        /*0018*/ 	.word	0x00000002
        /*0030*/ 	.string	""
        /*0030*/ 	.string	"ptxas"
        /*0030*/ 	.string	"Cuda compilation tools, release 13.0, V13.0.88"
        /*0030*/ 	.string	"Build cuda_13.0.r13.0/compiler.36424714_0"
        /*0030*/ 	.string	"-arch sm_100 -m 64 "



//--------------------- .note.nv.cuinfo           --------------------------
	.section	.note.nv.cuinfo,"",@"SHT_NOTE"
	.sectionflags	@"SHF_NOTE_NV_CUINFO"
        /*0018*/ 	.short	0x0002
        /*001a*/ 	.short	0x0064
        /*001c*/ 	.short	0x0082
	.zero		2


//--------------------- .nv.info                  --------------------------
	.section	.nv.info,"",@"SHT_CUDA_INFO"
	.align	4


	//----- nvinfo : EIATTR_REGCOUNT
	.align		4
        /*0000*/ 	.byte	0x04, 0x2f
        /*0002*/ 	.short	(.L_1 - .L_0)
	.align		4
.L_0:
        /*0004*/ 	.word	index@(_Z4squrPfS_)
        /*0008*/ 	.word	0x0000000a


	//----- nvinfo : EIATTR_FRAME_SIZE
	.align		4
.L_1:
        /*000c*/ 	.byte	0x04, 0x11
        /*000e*/ 	.short	(.L_3 - .L_2)
	.align		4
.L_2:
        /*0010*/ 	.word	index@(_Z4squrPfS_)
        /*0014*/ 	.word	0x00000000


	//----- nvinfo : EIATTR_MIN_STACK_SIZE
	.align		4
.L_3:
        /*0018*/ 	.byte	0x04, 0x12
        /*001a*/ 	.short	(.L_5 - .L_4)
	.align		4
.L_4:
        /*001c*/ 	.word	index@(_Z4squrPfS_)
        /*0020*/ 	.word	0x00000000
.L_5:


//--------------------- .nv.compat                --------------------------
	.section	.nv.compat,"",@"SHT_CUDA_COMPAT_INFO"
	.align	4
        /*0000*/ 	.byte	0x02, 0x09, 0x00, 0x00, 0x02, 0x02, 0x01, 0x00, 0x02, 0x05, 0x05, 0x00, 0x03, 0x07, 0x01, 0x01
        /*0010*/ 	.byte	0x02, 0x03, 0x00, 0x00, 0x02, 0x06, 0x01, 0x00, 0x04, 0x0b, 0x08, 0x00, 0x09, 0x00, 0x00, 0x00
        /*0020*/ 	.byte	0x00, 0x00, 0x00, 0x00


//--------------------- .nv.info._Z4squrPfS_      --------------------------
	.section	.nv.info._Z4squrPfS_,"",@"SHT_CUDA_INFO"
	.sectionflags	@""
	.align	4


	//----- nvinfo : EIATTR_CUDA_API_VERSION
	.align		4
        /*0000*/ 	.byte	0x04, 0x37
        /*0002*/ 	.short	(.L_7 - .L_6)
.L_6:
        /*0004*/ 	.word	0x00000082


	//----- nvinfo : EIATTR_KPARAM_INFO
	.align		4
.L_7:
        /*0008*/ 	.byte	0x04, 0x17
        /*000a*/ 	.short	(.L_9 - .L_8)
.L_8:
        /*000c*/ 	.word	0x00000000
        /*0010*/ 	.short	0x0001
        /*0012*/ 	.short	0x0008
        /*0014*/ 	.byte	0x00, 0xf5, 0x21, 0x00


	//----- nvinfo : EIATTR_KPARAM_INFO
	.align		4
.L_9:
        /*0018*/ 	.byte	0x04, 0x17
        /*001a*/ 	.short	(.L_11 - .L_10)
.L_10:
        /*001c*/ 	.word	0x00000000
        /*0020*/ 	.short	0x0000
        /*0022*/ 	.short	0x0000
        /*0024*/ 	.byte	0x00, 0xf5, 0x21, 0x00


	//----- nvinfo : EIATTR_SPARSE_MMA_MASK
	.align		4
.L_11:
        /*0028*/ 	.byte	0x03, 0x50
        /*002a*/ 	.short	0x0000


	//----- nvinfo : EIATTR_MAXREG_COUNT
	.align		4
        /*002c*/ 	.byte	0x03, 0x1b
        /*002e*/ 	.short	0x00ff


	//----- nvinfo : EIATTR_MERCURY_ISA_VERSION
	.align		4
        /*0030*/ 	.byte	0x03, 0x5f
        /*0032*/ 	.short	0x0101


	//----- nvinfo : EIATTR_VRC_CTA_INIT_COUNT
	.align		4
        /*0034*/ 	.byte	0x02, 0x4a
	.zero		1
	.zero		1


	//----- nvinfo : EIATTR_EXIT_INSTR_OFFSETS
	.align		4
        /*0038*/ 	.byte	0x04, 0x1c
        /*003a*/ 	.short	(.L_13 - .L_12)


	//   ....[0]....
.L_12:
        /*003c*/ 	.word	0x000000a0


	//----- nvinfo : EIATTR_CBANK_PARAM_SIZE
	.align		4
.L_13:
        /*0040*/ 	.byte	0x03, 0x19
        /*0042*/ 	.short	0x0010


	//----- nvinfo : EIATTR_PARAM_CBANK
	.align		4
        /*0044*/ 	.byte	0x04, 0x0a
        /*0046*/ 	.short	(.L_15 - .L_14)
	.align		4
.L_14:
        /*0048*/ 	.word	index@(.nv.constant0._Z4squrPfS_)
        /*004c*/ 	.short	0x0380
        /*004e*/ 	.short	0x0010


	//----- nvinfo : EIATTR_SW_WAR
	.align		4
.L_15:
        /*0050*/ 	.byte	0x04, 0x36
        /*0052*/ 	.short	(.L_17 - .L_16)
.L_16:
        /*0054*/ 	.word	0x00000008
.L_17:


//--------------------- .nv.callgraph             --------------------------
	.section	.nv.callgraph,"",@"SHT_CUDA_CALLGRAPH"
	.align	4
	.sectionentsize	8
	.align		4
        /*0000*/ 	.word	0x00000000
	.align		4
        /*0004*/ 	.word	0xffffffff
	.align		4
        /*0008*/ 	.word	0x00000000
	.align		4
        /*000c*/ 	.word	0xfffffffe
	.align		4
        /*0010*/ 	.word	0x00000000
	.align		4
        /*0014*/ 	.word	0xfffffffd
	.align		4
        /*0018*/ 	.word	0x00000000
	.align		4
        /*001c*/ 	.word	0xfffffffc


//--------------------- .text._Z4squrPfS_         --------------------------
	.section	.text._Z4squrPfS_,"ax",@progbits
	.align	128
        .global         _Z4squrPfS_
        .type           _Z4squrPfS_,@function
        .size           _Z4squrPfS_,(.L_x_1 - _Z4squrPfS_)
        .other          _Z4squrPfS_,@"STO_CUDA_ENTRY STV_DEFAULT"
_Z4squrPfS_:
.text._Z4squrPfS_:
[----:B------:R-:W-:Y:S01]  /*0000*/  LDC R1, c[0x0][0x37c] ;  /* 0x0000df00ff017b82 */ /* 0x000fe20000000800 */
[----:B------:R-:W0:Y:S07]  /*0010*/  S2R R7, SR_TID.X ;  /* 0x0000000000077919 */ /* 0x000e2e0000002100 */
[----:B------:R-:W0:Y:S01]  /*0020*/  LDC.64 R2, c[0x0][0x388] ;  /* 0x0000e200ff027b82 */ /* 0x000e220000000a00 */
[----:B------:R-:W1:Y:S07]  /*0030*/  LDCU.64 UR4, c[0x0][0x358] ;  /* 0x00006b00ff0477ac */ /* 0x000e6e0008000a00 */
[----:B------:R-:W2:Y:S01]  /*0040*/  LDC.64 R4, c[0x0][0x380] ;  /* 0x0000e000ff047b82 */ /* 0x000ea20000000a00 */
[----:B0-----:R-:W-:-:S06]  /*0050*/  IMAD.WIDE.U32 R2, R7, 0x4, R2 ;  /* 0x0000000407027825 */ /* 0x001fcc00078e0002 */
[----:B-1----:R-:W3:Y:S01]  /*0060*/  LDG.E R2, desc[UR4][R2.64] ;  /* 0x0000000402027981 */ /* 0x002ee2000c1e1900 */
[----:B--2---:R-:W-:-:S04]  /*0070*/  IMAD.WIDE.U32 R4, R7, 0x4, R4 ;  /* 0x0000000407047825 */ /* 0x004fc800078e0004 */
[----:B---3--:R-:W-:-:S05]  /*0080*/  FMUL R7, R2, R2 ;  /* 0x0000000202077220 */ /* 0x008fca0000400000 */
[----:B------:R-:W-:Y:S01]  /*0090*/  STG.E desc[UR4][R4.64], R7 ;  /* 0x0000000704007986 */ /* 0x000fe2000c101904 */
[----:B------:R-:W-:Y:S05]  /*00a0*/  EXIT ;  /* 0x000000000000794d */ /* 0x000fea0003800000 */
.L_x_0:
[----:B------:R-:W-:-:S00]  /*00b0*/  BRA `(.L_x_0) ;  /* 0xfffffffc00fc7947 */ /* 0x000fc0000383ffff */
[----:B------:R-:W-:-:S00]  /*00c0*/  NOP ;  /* 0x0000000000007918 */ /* 0x000fc00000000000 */
        /* <DEDUP_REMOVED lines=11> */
.L_x_1:


//--------------------- .nv.shared.reserved.0     --------------------------
	.section	.nv.shared.reserved.0,"aw",@nobits
	.weak		__nv_reservedSMEM_offset_0_alias
	.size		__nv_reservedSMEM_offset_0_alias, 0, 64
	.other		__nv_reservedSMEM_offset_0_alias,@"STO_CUDA_RESERVED_SHARED STV_DEFAULT"
__nv_reservedSMEM_offset_0_alias:
	.zero		0
	.zero		64


//--------------------- .nv.constant0._Z4squrPfS_ --------------------------
	.section	.nv.constant0._Z4squrPfS_,"a",@progbits
	.sectionflags	@""
	.align	4
.nv.constant0._Z4squrPfS_:
	.zero		912


//--------------------- SYMBOLS --------------------------

	.type		.nv.reservedSmem.offset0,@object
	.size		.nv.reservedSmem.offset0,0x4
